//
// Generated by NVIDIA NVVM Compiler
//
// Compiler Build ID: CL-36424714
// Cuda compilation tools, release 13.0, V13.0.88
// Based on NVVM 20.0.0
//

.version 9.0
.target sm_100
.address_size 64

	// .globl	_Z5faultv
.extern .func  (.param .b32 func_retval0) vprintf
(
	.param .b64 vprintf_param_0,
	.param .b64 vprintf_param_1
)
;
.global .align 1 .b8 $str[12] = {70, 97, 117, 108, 116, 32, 104, 101, 114, 101, 10};

.visible .entry _Z5faultv()
{
	.reg .pred 	%p<2>;
	.reg .b32 	%r<4>;
	.reg .b64 	%rd<4>;

	mov.b64 	%rd1, 3;
	ld.volatile.u32 	%r1, [%rd1];
	setp.eq.s32 	%p1, %r1, 0;
	@%p1 bra 	$L__BB0_2;
	mov.u64 	%rd2, $str;
	cvta.global.u64 	%rd3, %rd2;
	{ // callseq 0, 0
	.param .b64 param0;
	st.param.b64 	[param0], %rd3;
	.param .b64 param1;
	st.param.b64 	[param1], 0;
	.param .b32 retval0;
	call.uni (retval0), 
	vprintf, 
	(
	param0, 
	param1
	);
	ld.param.b32 	%r2, [retval0];
	} // callseq 0
$L__BB0_2:
	ret;

}


// ===== COMPILED SASS (sm_100) =====

	.target	sm_100

	.elftype	@"ET_EXEC"


//--------------------- .note.nv.tkinfo           --------------------------
	.section	.note.nv.tkinfo,"",@"SHT_NOTE"
	.sectionflags	@"SHF_NOTE_NV_TKINFO"
	.tkinfo
        /*0018*/ 	.word	0x00000002
        /*0030*/ 	.string	""
        /*0030*/ 	.string	"ptxas"
        /*0030*/ 	.string	"Cuda compilation tools, release 13.0, V13.0.88"
        /*0030*/ 	.string	"Build cuda_13.0.r13.0/compiler.36424714_0"
        /*0030*/ 	.string	"-arch sm_100 -m 64 "



//--------------------- .note.nv.cuinfo           --------------------------
	.section	.note.nv.cuinfo,"",@"SHT_NOTE"
	.sectionflags	@"SHF_NOTE_NV_CUINFO"
        /*0018*/ 	.short	0x0002
        /*001a*/ 	.short	0x0064
        /*001c*/ 	.short	0x0082
	.zero		2


//--------------------- .nv.info                  --------------------------
	.section	.nv.info,"",@"SHT_CUDA_INFO"
	.align	4


	//----- nvinfo : EIATTR_REGCOUNT
	.align		4
        /*0000*/ 	.byte	0x04, 0x2f
        /*0002*/ 	.short	(.L_2 - .L_1)
	.align		4
.L_1:
        /*0004*/ 	.word	index@(_Z5faultv)
        /*0008*/ 	.word	0x00000018


	//----- nvinfo : EIATTR_FRAME_SIZE
	.align		4
.L_2:
        /*000c*/ 	.byte	0x04, 0x11
        /*000e*/ 	.short	(.L_4 - .L_3)
	.align		4
.L_3:
        /*0010*/ 	.word	index@(_Z5faultv)
        /*0014*/ 	.word	0x00000000


	//----- nvinfo : EIATTR_MIN_STACK_SIZE
	.align		4
.L_4:
        /*0018*/ 	.byte	0x04, 0x12
        /*001a*/ 	.short	(.L_6 - .L_5)
	.align		4
.L_5:
        /*001c*/ 	.word	index@(_Z5faultv)
        /*0020*/ 	.word	0x00000000
.L_6:


//--------------------- .nv.compat                --------------------------
	.section	.nv.compat,"",@"SHT_CUDA_COMPAT_INFO"
	.align	4
        /*0000*/ 	.byte	0x02, 0x09, 0x00, 0x00, 0x02, 0x02, 0x01, 0x00, 0x02, 0x05, 0x05, 0x00, 0x03, 0x07, 0x01, 0x01
        /*0010*/ 	.byte	0x02, 0x03, 0x00, 0x00, 0x02, 0x06, 0x01, 0x00, 0x04, 0x0b, 0x08, 0x00, 0x09, 0x00, 0x00, 0x00
        /*0020*/ 	.byte	0x00, 0x00, 0x00, 0x00


//--------------------- .nv.info._Z5faultv        --------------------------
	.section	.nv.info._Z5faultv,"",@"SHT_CUDA_INFO"
	.sectionflags	@""
	.align	4


	//----- nvinfo : EIATTR_CUDA_API_VERSION
	.align		4
        /*0000*/ 	.byte	0x04, 0x37
        /*0002*/ 	.short	(.L_8 - .L_7)
.L_7:
        /*0004*/ 	.word	0x00000082


	//----- nvinfo : EIATTR_SPARSE_MMA_MASK
	.align		4
.L_8:
        /*0008*/ 	.byte	0x03, 0x50
        /*000a*/ 	.short	0x0000


	//----- nvinfo : EIATTR_MAXREG_COUNT
	.align		4
        /*000c*/ 	.byte	0x03, 0x1b
        /*000e*/ 	.short	0x00ff


	//----- nvinfo : EIATTR_EXTERNS
	.align		4
        /*0010*/ 	.byte	0x04, 0x0f
        /*0012*/ 	.short	(.L_10 - .L_9)


	//   ....[0]....
	.align		4
.L_9:
        /*0014*/ 	.word	index@(vprintf)


	//----- nvinfo : EIATTR_MERCURY_ISA_VERSION
	.align		4
.L_10:
        /*0018*/ 	.byte	0x03, 0x5f
        /*001a*/ 	.short	0x0101


	//----- nvinfo : EIATTR_VRC_CTA_INIT_COUNT
	.align		4
        /*001c*/ 	.byte	0x02, 0x4a
	.zero		1
	.zero		1


	//----- nvinfo : EIATTR_SYSCALL_OFFSETS
	.align		4
        /*0020*/ 	.byte	0x04, 0x46
        /*0022*/ 	.short	(.L_12 - .L_11)


	//   ....[0]....
.L_11:
        /*0024*/ 	.word	0x000000d0


	//----- nvinfo : EIATTR_EXIT_INSTR_OFFSETS
	.align		4
.L_12:
        /*0028*/ 	.byte	0x04, 0x1c
        /*002a*/ 	.short	(.L_14 - .L_13)


	//   ....[0]....
.L_13:
        /*002c*/ 	.word	0x00000050


	//   ....[1]....
        /*0030*/ 	.word	0x000000e0


	//----- nvinfo : EIATTR_CRS_STACK_SIZE
	.align		4
.L_14:
        /*0034*/ 	.byte	0x04, 0x1e
        /*0036*/ 	.short	(.L_16 - .L_15)
.L_15:
        /*0038*/ 	.word	0x00000000


	//----- nvinfo : EIATTR_SW_WAR
	.align		4
.L_16:
        /*003c*/ 	.byte	0x04, 0x36
        /*003e*/ 	.short	(.L_18 - .L_17)
.L_17:
        /*0040*/ 	.word	0x00000008
.L_18:


//--------------------- .nv.callgraph             --------------------------
	.section	.nv.callgraph,"",@"SHT_CUDA_CALLGRAPH"
	.align	4
	.sectionentsize	8
	.align		4
        /*0000*/ 	.word	0x00000000
	.align		4
        /*0004*/ 	.word	0xffffffff
	.align		4
        /*0008*/ 	.word	index@(_Z5faultv)
	.align		4
        /*000c*/ 	.word	index@(vprintf)
	.align		4
        /*0010*/ 	.word	0x00000000
	.align		4
        /*0014*/ 	.word	0xfffffffe
	.align		4
        /*0018*/ 	.word	0x00000000
	.align		4
        /*001c*/ 	.word	0xfffffffd
	.align		4
        /*0020*/ 	.word	0x00000000
	.align		4
        /*0024*/ 	.word	0xfffffffc


//--------------------- .nv.constant4             --------------------------
	.section	.nv.constant4,"a",@progbits
	.align	8
	.align		8
.nv.constant4:
        /*0000*/ 	.dword	vprintf
	.align		8
        /*0008*/ 	.dword	$str


//--------------------- .text._Z5faultv           --------------------------
	.section	.text._Z5faultv,"ax",@progbits
	.align	128
        .global         _Z5faultv
        .type           _Z5faultv,@function
        .size           _Z5faultv,(.L_x_2 - _Z5faultv)
        .other          _Z5faultv,@"STO_CUDA_ENTRY STV_DEFAULT"
_Z5faultv:
.text._Z5faultv:
[----:B------:R-:W0:Y:S01]  /*0000*/  LDC R1, c[0x0][0x37c] ;  /* 0x0000df00ff017b82 */ /* 0x000e220000000800 */
[----:B------:R-:W1:Y:S01]  /*0010*/  LDCU.64 UR4, c[0x0][0x358] ;  /* 0x00006b00ff0477ac */ /* 0x000e620008000a00 */
[----:B------:R-:W-:-:S06]  /*0020*/  CS2R R2, SRZ ;  /* 0x0000000000027805 */ /* 0x000fcc000001ff00 */
[----:B-1----:R-:W2:Y:S02]  /*0030*/  LD.E.STRONG.SYS R2, desc[UR4][R2.64+0x3] ;  /* 0x0000030402027980 */ /* 0x002ea4000c115900 */
[----:B--2---:R-:W-:-:S13]  /*0040*/  ISETP.NE.AND P0, PT, R2, RZ, PT ;  /* 0x000000ff0200720c */ /* 0x004fda0003f05270 */
[----:B0-----:R-:W-:Y:S05]  /*0050*/  @!P0 EXIT ;  /* 0x000000000000894d */ /* 0x001fea0003800000 */
[----:B------:R-:W-:Y:S01]  /*0060*/  MOV R0, 0x0 ;  /* 0x0000000000007802 */ /* 0x000fe20000000f00 */
[----:B------:R-:W0:Y:S01]  /*0070*/  LDCU.64 UR4, c[0x4][0x8] ;  /* 0x01000100ff0477ac */ /* 0x000e220008000a00 */
[----:B------:R-:W-:Y:S02]  /*0080*/  CS2R R6, SRZ ;  /* 0x0000000000067805 */ /* 0x000fe4000001ff00 */
[----:B------:R1:W2:Y:S01]  /*0090*/  LDC.64 R2, c[0x4][R0] ;  /* 0x0100000000027b82 */ /* 0x0002a20000000a00 */
[----:B0-----:R-:W-:Y:S02]  /*00a0*/  IMAD.U32 R4, RZ, RZ, UR4 ;  /* 0x00000004ff047e24 */ /* 0x001fe4000f8e00ff */
[----:B-1----:R-:W-:-:S07]  /*00b0*/  IMAD.U32 R5, RZ, RZ, UR5 ;  /* 0x00000005ff057e24 */ /* 0x002fce000f8e00ff */
[----:B------:R-:W-:-:S07]  /*00c0*/  LEPC R20, `(.L_x_0) ;  /* 0x000000001014794e */ /* 0x000fce0000000000 */
[----:B--2---:R-:W-:Y:S05]  /*00d0*/  CALL.ABS.NOINC R2 ;  /* 0x0000000002007343 */ /* 0x004fea0003c00000 */
.L_x_0:
[----:B------:R-:W-:Y:S05]  /*00e0*/  EXIT ;  /* 0x000000000000794d */ /* 0x000fea0003800000 */
.L_x_1:
[----:B------:R-:W-:-:S00]  /*00f0*/  BRA `(.L_x_1) ;  /* 0xfffffffc00fc7947 */ /* 0x000fc0000383ffff */
[----:B------:R-:W-:-:S00]  /*0100*/  NOP ;  /* 0x0000000000007918 */ /* 0x000fc00000000000 */
[----:B------:R-:W-:-:S00]  /*0110*/  NOP ;  /* 0x0000000000007918 */ /* 0x000fc00000000000 */
[----:B------:R-:W-:-:S00]  /*0120*/  NOP ;  /* 0x0000000000007918 */ /* 0x000fc00000000000 */
[----:B------:R-:W-:-:S00]  /*0130*/  NOP ;  /* 0x0000000000007918 */ /* 0x000fc00000000000 */
[----:B------:R-:W-:-:S00]  /*0140*/  NOP ;  /* 0x0000000000007918 */ /* 0x000fc00000000000 */
[----:B------:R-:W-:-:S00]  /*0150*/  NOP ;  /* 0x0000000000007918 */ /* 0x000fc00000000000 */
[----:B------:R-:W-:-:S00]  /*0160*/  NOP ;  /* 0x0000000000007918 */ /* 0x000fc00000000000 */
[----:B------:R-:W-:-:S00]  /*0170*/  NOP ;  /* 0x0000000000007918 */ /* 0x000fc00000000000 */
.L_x_2:


//--------------------- .nv.global.init           --------------------------
	.section	.nv.global.init,"aw",@progbits
.nv.global.init:
	.type		$str,@object
	.size		$str,(.L_0 - $str)
$str:
        /*0000*/ 	.byte	0x46, 0x61, 0x75, 0x6c, 0x74, 0x20, 0x68, 0x65, 0x72, 0x65, 0x0a, 0x00
.L_0:


//--------------------- .nv.shared.reserved.0     --------------------------
	.section	.nv.shared.reserved.0,"aw",@nobits
	.weak		__nv_reservedSMEM_offset_0_alias
	.size		__nv_reservedSMEM_offset_0_alias, 0, 64
	.other		__nv_reservedSMEM_offset_0_alias,@"STO_CUDA_RESERVED_SHARED STV_DEFAULT"
__nv_reservedSMEM_offset_0_alias:
	.zero		0
	.zero		64


//--------------------- .nv.constant0._Z5faultv   --------------------------
	.section	.nv.constant0._Z5faultv,"a",@progbits
	.sectionflags	@""
	.align	4
.nv.constant0._Z5faultv:
	.zero		896


//--------------------- SYMBOLS --------------------------

	.type		.nv.reservedSmem.offset0,@object
	.size		.nv.reservedSmem.offset0,0x4
	.type		vprintf,@function
